	.headerflags	@"EF_CUDA_TEXMODE_UNIFIED EF_CUDA_64BIT_ADDRESS EF_CUDA_ACCELERATORS EF_CUDA_SM90 EF_CUDA_VIRTUAL_SM(EF_CUDA_SM90)"
	.elftype	@"ET_EXEC"


//--------------------- .nv.info                  --------------------------
	.section	.nv.info,"",@"SHT_CUDA_INFO"
	.align	4


	//----- nvinfo : EIATTR_REGCOUNT
	.align		4
        /*0000*/ 	.byte	0x04, 0x2f
        /*0002*/ 	.short	(.L_2 - .L_1)
	.align		4
.L_1:
        /*0004*/ 	.word	index@(triton_red_fused__to_copy_add_mean_mul_pow_rsqrt_8)
        /*0008*/ 	.word	0x00000020


	//----- nvinfo : EIATTR_MIN_STACK_SIZE
	.align		4
.L_2:
        /*000c*/ 	.byte	0x04, 0x12
        /*000e*/ 	.short	(.L_4 - .L_3)
	.align		4
.L_3:
        /*0010*/ 	.word	index@(triton_red_fused__to_copy_add_mean_mul_pow_rsqrt_8)
        /*0014*/ 	.word	0x00000000


	//----- nvinfo : EIATTR_FRAME_SIZE
	.align		4
.L_4:
        /*0018*/ 	.byte	0x04, 0x11
        /*001a*/ 	.short	(.L_6 - .L_5)
	.align		4
.L_5:
        /*001c*/ 	.word	index@(triton_red_fused__to_copy_add_mean_mul_pow_rsqrt_8)
        /*0020*/ 	.word	0x00000000


	//----- nvinfo : EIATTR_MIN_STACK_SIZE
	.align		4
.L_6:
        /*0024*/ 	.byte	0x04, 0x12
        /*0026*/ 	.short	(.L_8 - .L_7)
	.align		4
.L_7:
        /*0028*/ 	.word	index@(triton_red_fused__to_copy_add_mean_mul_pow_rsqrt_8)
        /*002c*/ 	.word	0x00000000
.L_8:


//--------------------- .nv.info.triton_red_fused__to_copy_add_mean_mul_pow_rsqrt_8 --------------------------
	.section	.nv.info.triton_red_fused__to_copy_add_mean_mul_pow_rsqrt_8,"",@"SHT_CUDA_INFO"
	.sectionflags	@""
	.align	4


	//----- nvinfo : EIATTR_CUDA_API_VERSION
	.align		4
        /*0000*/ 	.byte	0x04, 0x37
        /*0002*/ 	.short	(.L_10 - .L_9)
.L_9:
        /*0004*/ 	.word	0x0000007c


	//----- nvinfo : EIATTR_KPARAM_INFO
	.align		4
.L_10:
        /*0008*/ 	.byte	0x04, 0x17
        /*000a*/ 	.short	(.L_12 - .L_11)
.L_11:
        /*000c*/ 	.word	0x00000000
        /*0010*/ 	.short	0x0008
        /*0012*/ 	.short	0x0038
        /*0014*/ 	.byte	0x00, 0xf4, 0x21, 0x00


	//----- nvinfo : EIATTR_KPARAM_INFO
	.align		4
.L_12:
        /*0018*/ 	.byte	0x04, 0x17
        /*001a*/ 	.short	(.L_14 - .L_13)
.L_13:
        /*001c*/ 	.word	0x00000000
        /*0020*/ 	.short	0x0007
        /*0022*/ 	.short	0x0034
        /*0024*/ 	.byte	0x00, 0xf0, 0x11, 0x00


	//----- nvinfo : EIATTR_KPARAM_INFO
	.align		4
.L_14:
        /*0028*/ 	.byte	0x04, 0x17
        /*002a*/ 	.short	(.L_16 - .L_15)
.L_15:
        /*002c*/ 	.word	0x00000000
        /*0030*/ 	.short	0x0006
        /*0032*/ 	.short	0x0030
        /*0034*/ 	.byte	0x00, 0xf0, 0x11, 0x00


	//----- nvinfo : EIATTR_KPARAM_INFO
	.align		4
.L_16:
        /*0038*/ 	.byte	0x04, 0x17
        /*003a*/ 	.short	(.L_18 - .L_17)
.L_17:
        /*003c*/ 	.word	0x00000000
        /*0040*/ 	.short	0x0005
        /*0042*/ 	.short	0x0028
        /*0044*/ 	.byte	0x00, 0xf4, 0x21, 0x00


	//----- nvinfo : EIATTR_KPARAM_INFO
	.align		4
.L_18:
        /*0048*/ 	.byte	0x04, 0x17
        /*004a*/ 	.short	(.L_20 - .L_19)
.L_19:
        /*004c*/ 	.word	0x00000000
        /*0050*/ 	.short	0x0004
        /*0052*/ 	.short	0x0020
        /*0054*/ 	.byte	0x00, 0xf4, 0x21, 0x00


	//----- nvinfo : EIATTR_KPARAM_INFO
	.align		4
.L_20:
        /*0058*/ 	.byte	0x04, 0x17
        /*005a*/ 	.short	(.L_22 - .L_21)
.L_21:
        /*005c*/ 	.word	0x00000000
        /*0060*/ 	.short	0x0003
        /*0062*/ 	.short	0x0018
        /*0064*/ 	.byte	0x00, 0xf4, 0x21, 0x00


	//----- nvinfo : EIATTR_KPARAM_INFO
	.align		4
.L_22:
        /*0068*/ 	.byte	0x04, 0x17
        /*006a*/ 	.short	(.L_24 - .L_23)
.L_23:
        /*006c*/ 	.word	0x00000000
        /*0070*/ 	.short	0x0002
        /*0072*/ 	.short	0x0010
        /*0074*/ 	.byte	0x00, 0xf4, 0x21, 0x00


	//----- nvinfo : EIATTR_KPARAM_INFO
	.align		4
.L_24:
        /*0078*/ 	.byte	0x04, 0x17
        /*007a*/ 	.short	(.L_26 - .L_25)
.L_25:
        /*007c*/ 	.word	0x00000000
        /*0080*/ 	.short	0x0001
        /*0082*/ 	.short	0x0008
        /*0084*/ 	.byte	0x00, 0xf4, 0x21, 0x00


	//----- nvinfo : EIATTR_KPARAM_INFO
	.align		4
.L_26:
        /*0088*/ 	.byte	0x04, 0x17
        /*008a*/ 	.short	(.L_28 - .L_27)
.L_27:
        /*008c*/ 	.word	0x00000000
        /*0090*/ 	.short	0x0000
        /*0092*/ 	.short	0x0000
        /*0094*/ 	.byte	0x00, 0xf4, 0x21, 0x00


	//----- nvinfo : EIATTR_SPARSE_MMA_MASK
	.align		4
.L_28:
        /*0098*/ 	.byte	0x03, 0x50
        /*009a*/ 	.short	0x0000


	//----- nvinfo : EIATTR_MAXREG_COUNT
	.align		4
        /*009c*/ 	.byte	0x03, 0x1b
        /*009e*/ 	.short	0x00ff


	//----- nvinfo : EIATTR_COOP_GROUP_MASK_REGIDS
	.align		4
        /*00a0*/ 	.byte	0x04, 0x29
        /*00a2*/ 	.short	(.L_30 - .L_29)


	//   ....[0]....
.L_29:
        /*00a4*/ 	.word	0xffffffff


	//   ....[1]....
        /*00a8*/ 	.word	0xffffffff


	//   ....[2]....
        /*00ac*/ 	.word	0xffffffff


	//   ....[3]....
        /*00b0*/ 	.word	0xffffffff


	//   ....[4]....
        /*00b4*/ 	.word	0xffffffff


	//   ....[5]....
        /*00b8*/ 	.word	0xffffffff


	//   ....[6]....
        /*00bc*/ 	.word	0xffffffff


	//   ....[7]....
        /*00c0*/ 	.word	0xffffffff


	//----- nvinfo : EIATTR_COOP_GROUP_INSTR_OFFSETS
	.align		4
.L_30:
        /*00c4*/ 	.byte	0x04, 0x28
        /*00c6*/ 	.short	(.L_32 - .L_31)


	//   ....[0]....
.L_31:
        /*00c8*/ 	.word	0x000009d0


	//   ....[1]....
        /*00cc*/ 	.word	0x000009f0


	//   ....[2]....
        /*00d0*/ 	.word	0x00000a20


	//   ....[3]....
        /*00d4*/ 	.word	0x00000a60


	//   ....[4]....
        /*00d8*/ 	.word	0x00000ad0


	//   ....[5]....
        /*00dc*/ 	.word	0x00000b70


	//   ....[6]....
        /*00e0*/ 	.word	0x00000b90


	//   ....[7]....
        /*00e4*/ 	.word	0x00000bc0


	//----- nvinfo : EIATTR_EXIT_INSTR_OFFSETS
	.align		4
.L_32:
        /*00e8*/ 	.byte	0x04, 0x1c
        /*00ea*/ 	.short	(.L_34 - .L_33)


	//   ....[0]....
.L_33:
        /*00ec*/ 	.word	0x000011a0


	//   ....[1]....
        /*00f0*/ 	.word	0x000011c0


	//----- nvinfo : EIATTR_REQNTID
	.align		4
.L_34:
        /*00f4*/ 	.byte	0x04, 0x10
        /*00f6*/ 	.short	(.L_36 - .L_35)
.L_35:
        /*00f8*/ 	.word	0x00000100
        /*00fc*/ 	.word	0x00000001
        /*0100*/ 	.word	0x00000001


	//----- nvinfo : EIATTR_CBANK_PARAM_SIZE
	.align		4
.L_36:
        /*0104*/ 	.byte	0x03, 0x19
        /*0106*/ 	.short	0x0040


	//----- nvinfo : EIATTR_PARAM_CBANK
	.align		4
        /*0108*/ 	.byte	0x04, 0x0a
        /*010a*/ 	.short	(.L_38 - .L_37)
	.align		4
.L_37:
        /*010c*/ 	.word	index@(.nv.constant0.triton_red_fused__to_copy_add_mean_mul_pow_rsqrt_8)
        /*0110*/ 	.short	0x0210
        /*0112*/ 	.short	0x0040


	//----- nvinfo : EIATTR_SW_WAR
	.align		4
.L_38:
        /*0114*/ 	.byte	0x04, 0x36
        /*0116*/ 	.short	(.L_40 - .L_39)
.L_39:
        /*0118*/ 	.word	0x00000008
.L_40:


//--------------------- .nv.callgraph             --------------------------
	.section	.nv.callgraph,"",@"SHT_CUDA_CALLGRAPH"
	.align	4
	.sectionentsize	8
	.align		4
        /*0000*/ 	.word	0x00000000
	.align		4
        /*0004*/ 	.word	0xffffffff
	.align		4
        /*0008*/ 	.word	0x00000000
	.align		4
        /*000c*/ 	.word	0xfffffffe
	.align		4
        /*0010*/ 	.word	0x00000000
	.align		4
        /*0014*/ 	.word	0xfffffffd
	.align		4
        /*0018*/ 	.word	0x00000000
	.align		4
        /*001c*/ 	.word	0xfffffffc


//--------------------- .nv.constant4             --------------------------
	.section	.nv.constant4,"a",@progbits
	.align	8
	.align		8
.nv.constant4:
        /*0000*/ 	.dword	_$_str


//--------------------- .text.triton_red_fused__to_copy_add_mean_mul_pow_rsqrt_8 --------------------------
	.section	.text.triton_red_fused__to_copy_add_mean_mul_pow_rsqrt_8,"ax",@progbits
	.sectionflags	@"SHF_BARRIERS=1"
	.align	128
        .global         triton_red_fused__to_copy_add_mean_mul_pow_rsqrt_8
        .type           triton_red_fused__to_copy_add_mean_mul_pow_rsqrt_8,@function
        .size           triton_red_fused__to_copy_add_mean_mul_pow_rsqrt_8,(.L_x_1 - triton_red_fused__to_copy_add_mean_mul_pow_rsqrt_8)
        .other          triton_red_fused__to_copy_add_mean_mul_pow_rsqrt_8,@"STO_CUDA_ENTRY STV_DEFAULT"
triton_red_fused__to_copy_add_mean_mul_pow_rsqrt_8:
.text.triton_red_fused__to_copy_add_mean_mul_pow_rsqrt_8:
[----:B------:R-:W0:Y:S02]  /*0000*/  LDC R1, c[0x0][0x28] ;  /* 0x00000a00ff017b82 */ /* 0x000e240000000800 */
[----:B------:R-:W1:Y:S01]  /*0010*/  S2R R25, SR_TID.X ;  /* 0x0000000000197919 */ /* 0x000e620000002100 */
[----:B------:R-:W2:Y:S01]  /*0020*/  LDC.64 R28, c[0x0][0x220] ;  /* 0x00008800ff1c7b82 */ /* 0x000ea20000000a00 */
[----:B------:R-:W-:Y:S01]  /*0030*/  ULDC UR8, c[0x0][0x240] ;  /* 0x0000900000087ab9 */ /* 0x000fe20000000800 */
[----:B------:R-:W-:Y:S01]  /*0040*/  CS2R R16, SRZ ;  /* 0x0000000000107805 */ /* 0x000fe2000001ff00 */
[----:B------:R-:W3:Y:S01]  /*0050*/  S2R R0, SR_CTAID.X ;  /* 0x0000000000007919 */ /* 0x000ee20000002500 */
[----:B------:R-:W-:Y:S02]  /*0060*/  CS2R R18, SRZ ;  /* 0x0000000000127805 */ /* 0x000fe4000001ff00 */
[----:B------:R-:W-:Y:S02]  /*0070*/  CS2R R12, SRZ ;  /* 0x00000000000c7805 */ /* 0x000fe4000001ff00 */
[----:B------:R-:W-:Y:S01]  /*0080*/  CS2R R14, SRZ ;  /* 0x00000000000e7805 */ /* 0x000fe2000001ff00 */
[----:B------:R-:W-:Y:S01]  /*0090*/  ULDC.64 UR6, c[0x0][0x208] ;  /* 0x0000820000067ab9 */ /* 0x000fe20000000a00 */
[----:B------:R-:W4:Y:S08]  /*00a0*/  LDC.64 R26, c[0x0][0x228] ;  /* 0x00008a00ff1a7b82 */ /* 0x000f300000000a00 */
[----:B------:R-:W5:Y:S01]  /*00b0*/  LDC.64 R6, c[0x0][0x210] ;  /* 0x00008400ff067b82 */ /* 0x000f620000000a00 */
[----:B-1----:R-:W-:-:S04]  /*00c0*/  SHF.L.U32 R25, R25, 0x3, RZ ;  /* 0x0000000319197819 */ /* 0x002fc800000006ff */
[----:B------:R-:W-:Y:S02]  /*00d0*/  LOP3.LUT R25, R25, 0x7f8, RZ, 0xc0, !PT ;  /* 0x000007f819197812 */ /* 0x000fe400078ec0ff */
[C---:B---3--:R-:W-:Y:S02]  /*00e0*/  ISETP.GE.AND P1, PT, R0.reuse, UR8, PT ;  /* 0x0000000800007c0c */ /* 0x048fe4000bf26270 */
[----:B------:R-:W-:-:S05]  /*00f0*/  LEA R0, R0, R25, 0xc ;  /* 0x0000001900007211 */ /* 0x000fca00078e60ff */
[----:B--2---:R-:W-:-:S04]  /*0100*/  IMAD.WIDE R28, R0, 0x2, R28 ;  /* 0x00000002001c7825 */ /* 0x004fc800078e021c */
[C---:B----4-:R-:W-:Y:S02]  /*0110*/  IMAD.WIDE R26, R0.reuse, 0x2, R26 ;  /* 0x00000002001a7825 */ /* 0x050fe400078e021a */
[----:B------:R-:W2:Y:S04]  /*0120*/  @!P1 LDG.E.EF.128 R16, desc[UR6][R28.64] ;  /* 0x000000061c109981 */ /* 0x000ea8000c0e1d00 */
[----:B------:R-:W3:Y:S01]  /*0130*/  @!P1 LDG.E.EF.128 R12, desc[UR6][R26.64] ;  /* 0x000000061a0c9981 */ /* 0x000ee2000c0e1d00 */
[----:B------:R-:W-:Y:S02]  /*0140*/  CS2R R8, SRZ ;  /* 0x0000000000087805 */ /* 0x000fe4000001ff00 */
[----:B------:R-:W-:Y:S01]  /*0150*/  CS2R R10, SRZ ;  /* 0x00000000000a7805 */ /* 0x000fe2000001ff00 */
[----:B-----5:R-:W-:-:S05]  /*0160*/  IMAD.WIDE R6, R0, 0x2, R6 ;  /* 0x0000000200067825 */ /* 0x020fca00078e0206 */
[----:B------:R-:W4:Y:S01]  /*0170*/  @!P1 LDG.E.EF.128 R8, desc[UR6][R6.64] ;  /* 0x0000000606089981 */ /* 0x000f22000c0e1d00 */
[----:B--2---:R-:W-:Y:S02]  /*0180*/  HADD2.F32 R24, -RZ, R19.H1_H1 ;  /* 0x30000013ff187230 */ /* 0x004fe40000004100 */
[----:B------:R-:W-:Y:S02]  /*0190*/  HADD2.F32 R23, -RZ, R19.H0_H0 ;  /* 0x20000013ff177230 */ /* 0x000fe40000004100 */
[----:B---3--:R-:W-:Y:S02]  /*01a0*/  HADD2.F32 R3, -RZ, R15.H1_H1 ;  /* 0x3000000fff037230 */ /* 0x008fe40000004100 */
[----:B------:R-:W-:Y:S02]  /*01b0*/  HADD2.F32 R4, -RZ, R15.H0_H0 ;  /* 0x2000000fff047230 */ /* 0x000fe40000004100 */
[----:B------:R-:W-:Y:S02]  /*01c0*/  HADD2.F32 R22, -RZ, R18.H1_H1 ;  /* 0x30000012ff167230 */ /* 0x000fe40000004100 */
[----:B------:R-:W-:Y:S01]  /*01d0*/  FADD R24, R24, R3 ;  /* 0x0000000318187221 */ /* 0x000fe20000000000 */
[----:B------:R-:W-:-:S02]  /*01e0*/  HADD2.F32 R3, -RZ, R14.H1_H1 ;  /* 0x3000000eff037230 */ /* 0x000fc40000004100 */
[----:B------:R-:W-:Y:S01]  /*01f0*/  FADD R23, R23, R4 ;  /* 0x0000000417177221 */ /* 0x000fe20000000000 */
[----:B------:R-:W-:Y:S02]  /*0200*/  HADD2.F32 R4, -RZ, R16.H1_H1 ;  /* 0x30000010ff047230 */ /* 0x000fe40000004100 */
[----:B------:R-:W-:Y:S02]  /*0210*/  HADD2.F32 R16, -RZ, R16.H0_H0 ;  /* 0x20000010ff107230 */ /* 0x000fe40000004100 */
[----:B------:R-:W-:Y:S01]  /*0220*/  FADD R22, R22, R3 ;  /* 0x0000000316167221 */ /* 0x000fe20000000000 */
[----:B------:R-:W-:Y:S02]  /*0230*/  HADD2.F32 R5, -RZ, R12.H0_H0 ;  /* 0x2000000cff057230 */ /* 0x000fe40000004100 */
[----:B------:R-:W-:Y:S02]  /*0240*/  HADD2.F32 R3, -RZ, R12.H1_H1 ;  /* 0x3000000cff037230 */ /* 0x000fe40000004100 */
[----:B------:R-:W-:-:S02]  /*0250*/  HADD2.F32 R21, -RZ, R18.H0_H0 ;  /* 0x20000012ff157230 */ /* 0x000fc40000004100 */
[----:B------:R-:W-:Y:S01]  /*0260*/  FADD R15, R16, R5 ;  /* 0x00000005100f7221 */ /* 0x000fe20000000000 */
[----:B------:R-:W-:Y:S02]  /*0270*/  HADD2.F32 R14, -RZ, R14.H0_H0 ;  /* 0x2000000eff0e7230 */ /* 0x000fe40000004100 */
[----:B------:R-:W-:Y:S01]  /*0280*/  FADD R4, R4, R3 ;  /* 0x0000000304047221 */ /* 0x000fe20000000000 */
[----:B------:R-:W-:Y:S01]  /*0290*/  HADD2.F32 R20, -RZ, R17.H1_H1 ;  /* 0x30000011ff147230 */ /* 0x000fe20000004100 */
[----:B------:R-:W-:Y:S01]  /*02a0*/  CS2R R18, SRZ ;  /* 0x0000000000127805 */ /* 0x000fe2000001ff00 */
[----:B------:R-:W-:Y:S02]  /*02b0*/  HADD2.F32 R5, -RZ, R13.H1_H1 ;  /* 0x3000000dff057230 */ /* 0x000fe40000004100 */
[----:B------:R-:W-:Y:S01]  /*02c0*/  FADD R21, R21, R14 ;  /* 0x0000000e15157221 */ /* 0x000fe20000000000 */
[----:B------:R-:W-:Y:S01]  /*02d0*/  HADD2.F32 R3, -RZ, R17.H0_H0 ;  /* 0x20000011ff037230 */ /* 0x000fe20000004100 */
[----:B------:R-:W-:Y:S01]  /*02e0*/  CS2R R16, SRZ ;  /* 0x0000000000107805 */ /* 0x000fe2000001ff00 */
[----:B------:R-:W-:-:S02]  /*02f0*/  HADD2.F32 R12, -RZ, R13.H0_H0 ;  /* 0x2000000dff0c7230 */ /* 0x000fc40000004100 */
[----:B------:R-:W-:Y:S01]  /*0300*/  FADD R20, R20, R5 ;  /* 0x0000000514147221 */ /* 0x000fe20000000000 */
[----:B----4-:R-:W-:Y:S02]  /*0310*/  HADD2.F32 R14, -RZ, R8.H0_H0 ;  /* 0x20000008ff0e7230 */ /* 0x010fe40000004100 */
[----:B------:R-:W-:Y:S02]  /*0320*/  HADD2.F32 R13, -RZ, R8.H1_H1 ;  /* 0x30000008ff0d7230 */ /* 0x000fe40000004100 */
[----:B------:R-:W-:Y:S01]  /*0330*/  FADD R5, R3, R12 ;  /* 0x0000000c03057221 */ /* 0x000fe20000000000 */
[----:B------:R-:W-:Y:S02]  /*0340*/  HADD2.F32 R8, -RZ, R9.H0_H0 ;  /* 0x20000009ff087230 */ /* 0x000fe40000004100 */
[----:B------:R-:W-:Y:S01]  /*0350*/  FADD R3, R14, R15 ;  /* 0x0000000f0e037221 */ /* 0x000fe20000000000 */
[----:B------:R-:W-:Y:S02]  /*0360*/  HADD2.F32 R15, -RZ, R10.H1_H1 ;  /* 0x3000000aff0f7230 */ /* 0x000fe40000004100 */
[----:B------:R-:W-:Y:S01]  /*0370*/  FADD R4, R13, R4 ;  /* 0x000000040d047221 */ /* 0x000fe20000000000 */
[----:B------:R-:W-:-:S02]  /*0380*/  HADD2.F32 R13, -RZ, R9.H1_H1 ;  /* 0x30000009ff0d7230 */ /* 0x000fc40000004100 */
[----:B------:R-:W-:Y:S01]  /*0390*/  FADD R5, R8, R5 ;  /* 0x0000000508057221 */ /* 0x000fe20000000000 */
[----:B------:R-:W-:Y:S02]  /*03a0*/  HADD2.F32 R10, -RZ, R10.H0_H0 ;  /* 0x2000000aff0a7230 */ /* 0x000fe40000004100 */
[----:B------:R-:W-:Y:S01]  /*03b0*/  FADD R22, R15, R22 ;  /* 0x000000160f167221 */ /* 0x000fe20000000000 */
[----:B------:R-:W-:Y:S02]  /*03c0*/  HADD2.F32 R9, -RZ, R11.H1_H1 ;  /* 0x3000000bff097230 */ /* 0x000fe40000004100 */
[----:B------:R-:W-:Y:S01]  /*03d0*/  FADD R20, R13, R20 ;  /* 0x000000140d147221 */ /* 0x000fe20000000000 */
[----:B------:R-:W-:Y:S02]  /*03e0*/  HADD2.F32 R12, -RZ, R11.H0_H0 ;  /* 0x2000000bff0c7230 */ /* 0x000fe40000004100 */
[----:B------:R-:W-:Y:S01]  /*03f0*/  FADD R21, R10, R21 ;  /* 0x000000150a157221 */ /* 0x000fe20000000000 */
[----:B------:R-:W-:Y:S01]  /*0400*/  CS2R R10, SRZ ;  /* 0x00000000000a7805 */ /* 0x000fe2000001ff00 */
[----:B------:R-:W-:Y:S01]  /*0410*/  FADD R24, R9, R24 ;  /* 0x0000001809187221 */ /* 0x000fe20000000000 */
[----:B------:R-:W-:Y:S01]  /*0420*/  F2FP.F16.F32.PACK_AB R13, R20, R5 ;  /* 0x00000005140d723e */ /* 0x000fe200000000ff */
[----:B------:R-:W-:Y:S01]  /*0430*/  FADD R23, R12, R23 ;  /* 0x000000170c177221 */ /* 0x000fe20000000000 */
[----:B------:R-:W-:-:S02]  /*0440*/  F2FP.F16.F32.PACK_AB R12, R4, R3 ;  /* 0x00000003040c723e */ /* 0x000fc400000000ff */
[----:B------:R-:W-:Y:S02]  /*0450*/  CS2R R8, SRZ ;  /* 0x0000000000087805 */ /* 0x000fe4000001ff00 */
[----:B------:R-:W-:Y:S02]  /*0460*/  F2FP.F16.F32.PACK_AB R14, R22, R21 ;  /* 0x00000015160e723e */ /* 0x000fe400000000ff */
[----:B------:R-:W-:-:S05]  /*0470*/  F2FP.F16.F32.PACK_AB R15, R24, R23 ;  /* 0x00000017180f723e */ /* 0x000fca00000000ff */
[----:B------:R1:W-:Y:S04]  /*0480*/  @!P1 STG.E.128 desc[UR6][R6.64], R12 ;  /* 0x0000000c06009986 */ /* 0x0003e8000c101d06 */
[----:B------:R-:W2:Y:S04]  /*0490*/  @!P1 LDG.E.EF.128 R8, desc[UR6][R28.64+0x1000] ;  /* 0x001000061c089981 */ /* 0x000ea8000c0e1d00 */
[----:B------:R2:W3:Y:S02]  /*04a0*/  @!P1 LDG.E.EF.128 R16, desc[UR6][R26.64+0x1000] ;  /* 0x001000061a109981 */ /* 0x0004e4000c0e1d00 */
[----:B--2---:R-:W-:-:S02]  /*04b0*/  HADD2.F32 R26, -RZ, R10.H1_H1 ;  /* 0x3000000aff1a7230 */ /* 0x004fc40000004100 */
[----:B-1----:R-:W-:Y:S02]  /*04c0*/  HADD2.F32 R12, -RZ, R10.H0_H0 ;  /* 0x2000000aff0c7230 */ /* 0x002fe40000004100 */
[----:B---3--:R-:W-:Y:S02]  /*04d0*/  HADD2.F32 R15, -RZ, R18.H0_H0 ;  /* 0x20000012ff0f7230 */ /* 0x008fe40000004100 */
[----:B------:R-:W-:Y:S02]  /*04e0*/  HADD2.F32 R14, -RZ, R11.H1_H1 ;  /* 0x3000000bff0e7230 */ /* 0x000fe40000004100 */
[----:B------:R-:W-:Y:S02]  /*04f0*/  HADD2.F32 R10, -RZ, R19.H1_H1 ;  /* 0x30000013ff0a7230 */ /* 0x000fe40000004100 */
[----:B------:R-:W-:Y:S01]  /*0500*/  FADD R12, R12, R15 ;  /* 0x0000000f0c0c7221 */ /* 0x000fe20000000000 */
[----:B------:R-:W-:Y:S02]  /*0510*/  HADD2.F32 R27, -RZ, R18.H1_H1 ;  /* 0x30000012ff1b7230 */ /* 0x000fe40000004100 */
[----:B------:R-:W-:-:S02]  /*0520*/  HADD2.F32 R18, -RZ, R11.H0_H0 ;  /* 0x2000000bff127230 */ /* 0x000fc40000004100 */
[----:B------:R-:W-:Y:S01]  /*0530*/  FADD R14, R14, R10 ;  /* 0x0000000a0e0e7221 */ /* 0x000fe20000000000 */
[----:B------:R-:W-:Y:S02]  /*0540*/  HADD2.F32 R19, -RZ, R19.H0_H0 ;  /* 0x20000013ff137230 */ /* 0x000fe40000004100 */
[----:B------:R-:W-:Y:S01]  /*0550*/  FADD R13, R26, R27 ;  /* 0x0000001b1a0d7221 */ /* 0x000fe20000000000 */
[----:B------:R-:W-:Y:S02]  /*0560*/  HADD2.F32 R15, -RZ, R9.H1_H1 ;  /* 0x30000009ff0f7230 */ /* 0x000fe40000004100 */
[----:B------:R-:W-:Y:S02]  /*0570*/  HADD2.F32 R10, -RZ, R17.H1_H1 ;  /* 0x30000011ff0a7230 */ /* 0x000fe40000004100 */
[----:B------:R-:W-:Y:S01]  /*0580*/  FADD R18, R18, R19 ;  /* 0x0000001312127221 */ /* 0x000fe20000000000 */
[----:B------:R-:W-:Y:S02]  /*0590*/  HADD2.F32 R19, -RZ, R9.H0_H0 ;  /* 0x20000009ff137230 */ /* 0x000fe40000004100 */
[----:B------:R-:W-:-:S02]  /*05a0*/  HADD2.F32 R9, -RZ, R8.H0_H0 ;  /* 0x20000008ff097230 */ /* 0x000fc40000004100 */
[----:B------:R-:W-:Y:S01]  /*05b0*/  FADD R15, R15, R10 ;  /* 0x0000000a0f0f7221 */ /* 0x000fe20000000000 */
[----:B------:R-:W-:Y:S02]  /*05c0*/  HADD2.F32 R10, -RZ, R17.H0_H0 ;  /* 0x20000011ff0a7230 */ /* 0x000fe40000004100 */
[----:B------:R-:W-:Y:S02]  /*05d0*/  HADD2.F32 R17, -RZ, R16.H1_H1 ;  /* 0x30000010ff117230 */ /* 0x000fe40000004100 */
[----:B------:R-:W-:Y:S02]  /*05e0*/  HADD2.F32 R8, -RZ, R8.H1_H1 ;  /* 0x30000008ff087230 */ /* 0x000fe40000004100 */
[----:B------:R-:W-:Y:S01]  /*05f0*/  FADD R19, R19, R10 ;  /* 0x0000000a13137221 */ /* 0x000fe20000000000 */
[----:B------:R-:W-:Y:S01]  /*0600*/  HADD2.F32 R16, -RZ, R16.H0_H0 ;  /* 0x20000010ff107230 */ /* 0x000fe20000004100 */
[----:B------:R-:W-:Y:S01]  /*0610*/  CS2R R10, SRZ ;  /* 0x00000000000a7805 */ /* 0x000fe2000001ff00 */
[----:B------:R-:W-:-:S03]  /*0620*/  FADD R17, R8, R17 ;  /* 0x0000001108117221 */ /* 0x000fc60000000000 */
[----:B------:R-:W-:Y:S01]  /*0630*/  FADD R16, R9, R16 ;  /* 0x0000001009107221 */ /* 0x000fe20000000000 */
[----:B------:R-:W-:-:S06]  /*0640*/  CS2R R8, SRZ ;  /* 0x0000000000087805 */ /* 0x000fcc000001ff00 */
[----:B------:R-:W2:Y:S01]  /*0650*/  @!P1 LDG.E.EF.128 R8, desc[UR6][R6.64+0x1000] ;  /* 0x0010000606089981 */ /* 0x000ea2000c0e1d00 */
[----:B------:R-:W1:Y:S01]  /*0660*/  S2UR UR5, SR_CgaCtaId ;  /* 0x00000000000579c3 */ /* 0x000e620000008800 */
[----:B------:R-:W-:Y:S01]  /*0670*/  UMOV UR4, 0x400 ;  /* 0x0000040000047882 */ /* 0x000fe20000000000 */
[----:B------:R-:W3:Y:S01]  /*0680*/  S2R R26, SR_CTAID.X ;  /* 0x00000000001a7919 */ /* 0x000ee20000002500 */
[----:B-1----:R-:W-:Y:S01]  /*0690*/  UPRMT UR4, UR5, 0x654, UR4 ;  /* 0x0000065405047896 */ /* 0x002fe20008000004 */
[----:B--2---:R-:W-:Y:S02]  /*06a0*/  HADD2.F32 R29, -RZ, R11.H0_H0 ;  /* 0x2000000bff1d7230 */ /* 0x004fe40000004100 */
[----:B------:R-:W-:-:S03]  /*06b0*/  HADD2.F32 R27, -RZ, R11.H1_H1 ;  /* 0x3000000bff1b7230 */ /* 0x000fc60000004100 */
[----:B------:R-:W-:Y:S01]  /*06c0*/  FADD R11, R29, R18 ;  /* 0x000000121d0b7221 */ /* 0x000fe20000000000 */
[----:B------:R-:W-:Y:S02]  /*06d0*/  HADD2.F32 R18, -RZ, R9.H0_H0 ;  /* 0x20000009ff127230 */ /* 0x000fe40000004100 */
[----:B------:R-:W-:Y:S01]  /*06e0*/  FADD R14, R27, R14 ;  /* 0x0000000e1b0e7221 */ /* 0x000fe20000000000 */
[----:B------:R-:W-:Y:S01]  /*06f0*/  HADD2.F32 R27, -RZ, R10.H0_H0 ;  /* 0x2000000aff1b7230 */ /* 0x000fe20000004100 */
[----:B------:R-:W3:Y:S01]  /*0700*/  LDC.64 R28, c[0x0][0x218] ;  /* 0x00008600ff1c7b82 */ /* 0x000ee20000000a00 */
[----:B------:R-:W-:Y:S02]  /*0710*/  HADD2.F32 R10, -RZ, R10.H1_H1 ;  /* 0x3000000aff0a7230 */ /* 0x000fe40000004100 */
[----:B------:R-:W-:Y:S01]  /*0720*/  FADD R19, R18, R19 ;  /* 0x0000001312137221 */ /* 0x000fe20000000000 */
[----:B------:R-:W-:Y:S02]  /*0730*/  HADD2.F32 R18, -RZ, R8.H1_H1 ;  /* 0x30000008ff127230 */ /* 0x000fe40000004100 */
[----:B------:R-:W-:Y:S01]  /*0740*/  FADD R12, R27, R12 ;  /* 0x0000000c1b0c7221 */ /* 0x000fe20000000000 */
[----:B------:R-:W-:-:S02]  /*0750*/  HADD2.F32 R27, -RZ, R8.H0_H0 ;  /* 0x20000008ff1b7230 */ /* 0x000fc40000004100 */
[----:B------:R-:W-:Y:S01]  /*0760*/  FADD R13, R10, R13 ;  /* 0x0000000d0a0d7221 */ /* 0x000fe20000000000 */
[----:B------:R-:W-:Y:S01]  /*0770*/  FADD R17, R18, R17 ;  /* 0x0000001112117221 */ /* 0x000fe20000000000 */
[----:B------:R-:W-:Y:S02]  /*0780*/  HADD2.F32 R18, -RZ, R9.H1_H1 ;  /* 0x30000009ff127230 */ /* 0x000fe40000004100 */
[----:B------:R-:W-:Y:S01]  /*0790*/  FADD R8, R27, R16 ;  /* 0x000000101b087221 */ /* 0x000fe20000000000 */
[----:B------:R-:W-:Y:S02]  /*07a0*/  FMUL R9, R17, R17 ;  /* 0x0000001111097220 */ /* 0x000fe40000400000 */
[----:B------:R-:W-:Y:S01]  /*07b0*/  FADD R16, R18, R15 ;  /* 0x0000000f12107221 */ /* 0x000fe20000000000 */
[----:B------:R-:W-:Y:S01]  /*07c0*/  FMUL R18, R8, R8 ;  /* 0x0000000808127220 */ /* 0x000fe20000400000 */
[----:B------:R-:W-:Y:S01]  /*07d0*/  FFMA R9, R4, R4, R9 ;  /* 0x0000000404097223 */ /* 0x000fe20000000009 */
[----:B------:R-:W-:Y:S01]  /*07e0*/  FMUL R4, R19, R19 ;  /* 0x0000001313047220 */ /* 0x000fe20000400000 */
[----:B------:R-:W-:Y:S01]  /*07f0*/  F2FP.F16.F32.PACK_AB R8, R17, R8 ;  /* 0x000000081108723e */ /* 0x000fe200000000ff */
[----:B------:R-:W-:Y:S01]  /*0800*/  FFMA R18, R3, R3, R18 ;  /* 0x0000000303127223 */ /* 0x000fe20000000012 */
[----:B------:R-:W-:Y:S01]  /*0810*/  FMUL R3, R16, R16 ;  /* 0x0000001010037220 */ /* 0x000fe20000400000 */
[----:B------:R-:W-:Y:S01]  /*0820*/  FFMA R5, R5, R5, R4 ;  /* 0x0000000505057223 */ /* 0x000fe20000000004 */
[----:B------:R-:W-:Y:S01]  /*0830*/  FSEL R9, R9, RZ, !P1 ;  /* 0x000000ff09097208 */ /* 0x000fe20004800000 */
[----:B------:R-:W-:Y:S01]  /*0840*/  FMUL R4, R12, R12 ;  /* 0x0000000c0c047220 */ /* 0x000fe20000400000 */
[----:B------:R-:W-:Y:S01]  /*0850*/  FSEL R18, R18, RZ, !P1 ;  /* 0x000000ff12127208 */ /* 0x000fe20004800000 */
[----:B------:R-:W-:Y:S01]  /*0860*/  FFMA R20, R20, R20, R3 ;  /* 0x0000001414147223 */ /* 0x000fe20000000003 */
[----:B------:R-:W-:Y:S01]  /*0870*/  FSEL R10, R5, RZ, !P1 ;  /* 0x000000ff050a7208 */ /* 0x000fe20004800000 */
[----:B------:R-:W-:Y:S01]  /*0880*/  FFMA R21, R21, R21, R4 ;  /* 0x0000001515157223 */ /* 0x000fe20000000004 */
[----:B------:R-:W-:Y:S01]  /*0890*/  FMUL R3, R13, R13 ;  /* 0x0000000d0d037220 */ /* 0x000fe20000400000 */
[----:B------:R-:W-:Y:S01]  /*08a0*/  FADD R5, R9, R18 ;  /* 0x0000001209057221 */ /* 0x000fe20000000000 */
[----:B------:R-:W-:Y:S01]  /*08b0*/  FSEL R20, R20, RZ, !P1 ;  /* 0x000000ff14147208 */ /* 0x000fe20004800000 */
[----:B------:R-:W-:Y:S01]  /*08c0*/  FMUL R4, R11, R11 ;  /* 0x0000000b0b047220 */ /* 0x000fe20000400000 */
[----:B------:R-:W-:Y:S01]  /*08d0*/  FFMA R22, R22, R22, R3 ;  /* 0x0000001616167223 */ /* 0x000fe20000000003 */
[----:B------:R-:W-:Y:S01]  /*08e0*/  FADD R5, R10, R5 ;  /* 0x000000050a057221 */ /* 0x000fe20000000000 */
[----:B------:R-:W-:Y:S01]  /*08f0*/  FSEL R10, R21, RZ, !P1 ;  /* 0x000000ff150a7208 */ /* 0x000fe20004800000 */
[----:B------:R-:W-:Y:S01]  /*0900*/  FFMA R4, R23, R23, R4 ;  /* 0x0000001717047223 */ /* 0x000fe20000000004 */
[----:B------:R-:W-:Y:S01]  /*0910*/  FMUL R3, R14, R14 ;  /* 0x0000000e0e037220 */ /* 0x000fe20000400000 */
[----:B------:R-:W-:Y:S01]  /*0920*/  FADD R5, R20, R5 ;  /* 0x0000000514057221 */ /* 0x000fe20000000000 */
[----:B------:R-:W-:Y:S01]  /*0930*/  FSEL R22, R22, RZ, !P1 ;  /* 0x000000ff16167208 */ /* 0x000fe20004800000 */
[----:B---3--:R-:W-:-:S04]  /*0940*/  IMAD.WIDE R28, R26, 0x4, R28 ;  /* 0x000000041a1c7825 */ /* 0x008fc800078e021c */
[----:B------:R-:W-:Y:S01]  /*0950*/  FFMA R3, R24, R24, R3 ;  /* 0x0000001818037223 */ /* 0x000fe20000000003 */
[----:B------:R-:W-:Y:S01]  /*0960*/  FADD R5, R10, R5 ;  /* 0x000000050a057221 */ /* 0x000fe20000000000 */
[----:B------:R-:W-:Y:S02]  /*0970*/  FSEL R10, R4, RZ, !P1 ;  /* 0x000000ff040a7208 */ /* 0x000fe40004800000 */
[----:B------:R-:W-:Y:S01]  /*0980*/  F2FP.F16.F32.PACK_AB R11, R14, R11 ;  /* 0x0000000b0e0b723e */ /* 0x000fe200000000ff */
[----:B------:R-:W-:Y:S01]  /*0990*/  FADD R5, R22, R5 ;  /* 0x0000000516057221 */ /* 0x000fe20000000000 */
[----:B------:R-:W-:-:S03]  /*09a0*/  FSEL R4, R3, RZ, !P1 ;  /* 0x000000ff03047208 */ /* 0x000fc60004800000 */
[----:B------:R-:W-:-:S04]  /*09b0*/  FADD R5, R10, R5 ;  /* 0x000000050a057221 */ /* 0x000fc80000000000 */
[----:B------:R-:W-:-:S05]  /*09c0*/  FADD R5, R4, R5 ;  /* 0x0000000504057221 */ /* 0x000fca0000000000 */
[----:B------:R-:W1:Y:S02]  /*09d0*/  SHFL.BFLY PT, R4, R5, 0x10, 0x1f ;  /* 0x0e001f0005047f89 */ /* 0x000e6400000e0000 */
[----:B-1----:R-:W-:-:S05]  /*09e0*/  FADD R4, R5, R4 ;  /* 0x0000000405047221 */ /* 0x002fca0000000000 */
[----:B------:R-:W1:Y:S02]  /*09f0*/  SHFL.BFLY PT, R3, R4, 0x8, 0x1f ;  /* 0x0d001f0004037f89 */ /* 0x000e6400000e0000 */
[----:B-1----:R-:W-:Y:S02]  /*0a00*/  FADD R9, R4, R3 ;  /* 0x0000000304097221 */ /* 0x002fe40000000000 */
[----:B------:R-:W1:Y:S03]  /*0a10*/  S2R R3, SR_TID.X ;  /* 0x0000000000037919 */ /* 0x000e660000002100 */
[----:B------:R-:W2:Y:S02]  /*0a20*/  SHFL.BFLY PT, R10, R9, 0x4, 0x1f ;  /* 0x0c801f00090a7f89 */ /* 0x000ea400000e0000 */
[----:B--2---:R-:W-:Y:S01]  /*0a30*/  FADD R10, R9, R10 ;  /* 0x0000000a090a7221 */ /* 0x004fe20000000000 */
[----:B------:R-:W-:-:S02]  /*0a40*/  F2FP.F16.F32.PACK_AB R9, R16, R19 ;  /* 0x000000131009723e */ /* 0x000fc400000000ff */
[C---:B-1----:R-:W-:Y:S02]  /*0a50*/  LOP3.LUT P0, RZ, R3.reuse, 0x1f, RZ, 0xc0, !PT ;  /* 0x0000001f03ff7812 */ /* 0x042fe4000780c0ff */
[----:B------:R-:W1:Y:S01]  /*0a60*/  SHFL.BFLY PT, R15, R10, 0x2, 0x1f ;  /* 0x0c401f000a0f7f89 */ /* 0x000e6200000e0000 */
[----:B------:R-:W-:Y:S02]  /*0a70*/  SHF.R.U32.HI R4, RZ, 0x3, R3 ;  /* 0x00000003ff047819 */ /* 0x000fe40000011603 */
[C---:B------:R-:W-:Y:S02]  /*0a80*/  ISETP.GE.AND P2, PT, R3.reuse, 0x8, PT ;  /* 0x000000080300780c */ /* 0x040fe40003f46270 */
[----:B------:R-:W-:Y:S02]  /*0a90*/  LOP3.LUT R4, R4, 0x1c, RZ, 0xc0, !PT ;  /* 0x0000001c04047812 */ /* 0x000fe400078ec0ff */
[----:B------:R-:W-:Y:S01]  /*0aa0*/  LEA R5, R3, UR4, 0x2 ;  /* 0x0000000403057c11 */ /* 0x000fe2000f8e10ff */
[----:B-1----:R-:W-:Y:S01]  /*0ab0*/  FADD R15, R10, R15 ;  /* 0x0000000f0a0f7221 */ /* 0x002fe20000000000 */
[----:B------:R-:W-:-:S04]  /*0ac0*/  F2FP.F16.F32.PACK_AB R10, R13, R12 ;  /* 0x0000000c0d0a723e */ /* 0x000fc800000000ff */
[----:B------:R-:W1:Y:S04]  /*0ad0*/  SHFL.BFLY PT, R18, R15, 0x1, 0x1f ;  /* 0x0c201f000f127f89 */ /* 0x000e6800000e0000 */
[----:B------:R2:W-:Y:S02]  /*0ae0*/  @!P1 STG.E.128 desc[UR6][R6.64+0x1000], R8 ;  /* 0x0010000806009986 */ /* 0x0005e4000c101d06 */
[----:B--2---:R-:W-:Y:S01]  /*0af0*/  HFMA2.MMA R9, -RZ, RZ, 0.6875, 0 ;  /* 0x39800000ff097435 */ /* 0x004fe200000001ff */
[----:B------:R-:W-:Y:S01]  /*0b00*/  CS2R R10, SRZ ;  /* 0x00000000000a7805 */ /* 0x000fe2000001ff00 */
[----:B-1----:R-:W-:-:S05]  /*0b10*/  FADD R21, R15, R18 ;  /* 0x000000120f157221 */ /* 0x002fca0000000000 */
[----:B------:R-:W-:Y:S01]  /*0b20*/  @!P0 STS [R4+UR4], R21 ;  /* 0x0000001504008988 */ /* 0x000fe20008000804 */
[----:B------:R-:W-:Y:S01]  /*0b30*/  BAR.SYNC.DEFER_BLOCKING 0x0 ;  /* 0x0000000000007b1d */ /* 0x000fe20000010000 */
[----:B------:R-:W-:-:S04]  /*0b40*/  LOP3.LUT P0, RZ, R3, 0x7, RZ, 0xc0, !PT ;  /* 0x0000000703ff7812 */ /* 0x000fc8000780c0ff */
[----:B------:R-:W-:Y:S01]  /*0b50*/  ISETP.LT.AND P0, PT, R3, 0x8, !P0 ;  /* 0x000000080300780c */ /* 0x000fe20004701270 */
[----:B------:R-:W1:Y:S04]  /*0b60*/  @!P2 LDS R2, [R5] ;  /* 0x000000000502a984 */ /* 0x000e680000000800 */
[----:B-1----:R-:W1:Y:S02]  /*0b70*/  SHFL.BFLY PT, R13, R2, 0x4, 0x1f ;  /* 0x0c801f00020d7f89 */ /* 0x002e6400000e0000 */
[----:B-1----:R-:W-:-:S05]  /*0b80*/  FADD R13, R2, R13 ;  /* 0x0000000d020d7221 */ /* 0x002fca0000000000 */
[----:B------:R-:W1:Y:S02]  /*0b90*/  SHFL.BFLY PT, R12, R13, 0x2, 0x1f ;  /* 0x0c401f000d0c7f89 */ /* 0x000e6400000e0000 */
[----:B-1----:R-:W-:Y:S02]  /*0ba0*/  FADD R14, R13, R12 ;  /* 0x0000000c0d0e7221 */ /* 0x002fe40000000000 */
[----:B------:R-:W1:Y:S03]  /*0bb0*/  LDC.64 R12, c[0x0][0x230] ;  /* 0x00008c00ff0c7b82 */ /* 0x000e660000000a00 */
[----:B------:R-:W2:Y:S02]  /*0bc0*/  SHFL.BFLY PT, R15, R14, 0x1, 0x1f ;  /* 0x0c201f000e0f7f89 */ /* 0x000ea400000e0000 */
[----:B--2---:R-:W-:-:S05]  /*0bd0*/  FADD R8, R14, R15 ;  /* 0x0000000f0e087221 */ /* 0x004fca0000000000 */
[----:B------:R-:W-:Y:S01]  /*0be0*/  @P0 STS [R5], R8 ;  /* 0x0000000805000388 */ /* 0x000fe20000000800 */
[----:B------:R-:W-:Y:S01]  /*0bf0*/  BAR.SYNC.DEFER_BLOCKING 0x0 ;  /* 0x0000000000007b1d */ /* 0x000fe20000010000 */
[----:B------:R-:W-:-:S04]  /*0c00*/  LOP3.LUT P0, RZ, R3, 0xff, RZ, 0xc0, !PT ;  /* 0x000000ff03ff7812 */ /* 0x000fc8000780c0ff */
[----:B------:R-:W-:Y:S01]  /*0c10*/  ISETP.LT.AND P0, PT, R26, UR8, !P0 ;  /* 0x000000081a007c0c */ /* 0x000fe2000c701270 */
[----:B------:R-:W2:Y:S01]  /*0c20*/  LDS R4, [UR4] ;  /* 0x00000004ff047984 */ /* 0x000ea20008000800 */
[----:B-1----:R-:W-:-:S04]  /*0c30*/  IMAD.WIDE.U32 R2, R25, 0x2, R12 ;  /* 0x0000000219027825 */ /* 0x002fc800078e000c */
[----:B--2---:R-:W-:Y:S01]  /*0c40*/  FFMA R4, R4, R9, 9.9999997473787516356e-06 ;  /* 0x3727c5ac04047423 */ /* 0x004fe20000000009 */
[----:B------:R-:W-:-:S05]  /*0c50*/  CS2R R8, SRZ ;  /* 0x0000000000087805 */ /* 0x000fca000001ff00 */
[----:B------:R-:W1:Y:S01]  /*0c60*/  MUFU.RSQ R4, R4 ;  /* 0x0000000400047308 */ /* 0x000e620000001400 */
[----:B------:R-:W-:Y:S06]  /*0c70*/  BAR.SYNC.DEFER_BLOCKING 0x0 ;  /* 0x0000000000007b1d */ /* 0x000fec0000010000 */
[----:B-1----:R1:W-:Y:S04]  /*0c80*/  @P0 STG.E desc[UR6][R28.64], R4 ;  /* 0x000000041c000986 */ /* 0x0023e8000c101906 */
[----:B------:R-:W2:Y:S04]  /*0c90*/  @!P1 LDG.E.EF.128 R8, desc[UR6][R6.64] ;  /* 0x0000000606089981 */ /* 0x000ea8000c0e1d00 */
[----:B------:R-:W3:Y:S01]  /*0ca0*/  LDG.E.EL.128 R12, desc[UR6][R2.64] ;  /* 0x00000006020c7981 */ /* 0x000ee2000c2e1d00 */
[----:B--2---:R-:W-:-:S02]  /*0cb0*/  HADD2.F32 R5, -RZ, R8.H0_H0 ;  /* 0x20000008ff057230 */ /* 0x004fc40000004100 */
[----:B------:R-:W-:Y:S02]  /*0cc0*/  HADD2.F32 R17, -RZ, R8.H1_H1 ;  /* 0x30000008ff117230 */ /* 0x000fe40000004100 */
[----:B------:R-:W-:Y:S02]  /*0cd0*/  HADD2.F32 R19, -RZ, R9.H0_H0 ;  /* 0x20000009ff137230 */ /* 0x000fe40000004100 */
[C---:B-1----:R-:W-:Y:S01]  /*0ce0*/  FMUL R29, R4.reuse, R5 ;  /* 0x00000005041d7220 */ /* 0x042fe20000400000 */
[----:B------:R-:W-:Y:S02]  /*0cf0*/  HADD2.F32 R21, -RZ, R9.H1_H1 ;  /* 0x30000009ff157230 */ /* 0x000fe40000004100 */
[C---:B------:R-:W-:Y:S01]  /*0d00*/  FMUL R5, R4.reuse, R17 ;  /* 0x0000001104057220 */ /* 0x040fe20000400000 */
[----:B------:R-:W1:Y:S01]  /*0d10*/  LDC.64 R8, c[0x0][0x238] ;  /* 0x00008e00ff087b82 */ /* 0x000e620000000a00 */
[----:B------:R-:W-:Y:S02]  /*0d20*/  HADD2.F32 R23, -RZ, R10.H0_H0 ;  /* 0x2000000aff177230 */ /* 0x000fe40000004100 */
[----:B------:R-:W-:Y:S01]  /*0d30*/  FMUL R17, R4, R19 ;  /* 0x0000001304117220 */ /* 0x000fe20000400000 */
[----:B------:R-:W-:-:S02]  /*0d40*/  HADD2.F32 R25, -RZ, R10.H1_H1 ;  /* 0x3000000aff197230 */ /* 0x000fc40000004100 */
[C---:B------:R-:W-:Y:S01]  /*0d50*/  FMUL R19, R4.reuse, R21 ;  /* 0x0000001504137220 */ /* 0x040fe20000400000 */
[----:B------:R-:W-:Y:S02]  /*0d60*/  HADD2.F32 R27, -RZ, R11.H0_H0 ;  /* 0x2000000bff1b7230 */ /* 0x000fe40000004100 */
[C---:B------:R-:W-:Y:S01]  /*0d70*/  FMUL R23, R4.reuse, R23 ;  /* 0x0000001704177220 */ /* 0x040fe20000400000 */
[----:B---3--:R-:W-:Y:S02]  /*0d80*/  HADD2.F32 R16, -RZ, R12.H1_H1 ;  /* 0x3000000cff107230 */ /* 0x008fe40000004100 */
[----:B------:R-:W-:Y:S01]  /*0d90*/  FMUL R25, R4, R25 ;  /* 0x0000001904197220 */ /* 0x000fe20000400000 */
[----:B------:R-:W-:Y:S02]  /*0da0*/  HADD2.F32 R10, -RZ, R13.H1_H1 ;  /* 0x3000000dff0a7230 */ /* 0x000fe40000004100 */
[----:B------:R-:W-:Y:S02]  /*0db0*/  HADD2.F32 R11, -RZ, R11.H1_H1 ;  /* 0x3000000bff0b7230 */ /* 0x000fe40000004100 */
[----:B------:R-:W-:Y:S01]  /*0dc0*/  FMUL R5, R16, R5 ;  /* 0x0000000510057220 */ /* 0x000fe20000400000 */
[----:B------:R-:W-:-:S02]  /*0dd0*/  HADD2.F32 R18, -RZ, R13.H0_H0 ;  /* 0x2000000dff127230 */ /* 0x000fc40000004100 */
[----:B------:R-:W-:Y:S01]  /*0de0*/  FMUL R19, R10, R19 ;  /* 0x000000130a137220 */ /* 0x000fe20000400000 */
[----:B------:R-:W-:Y:S02]  /*0df0*/  HADD2.F32 R20, -RZ, R12.H0_H0 ;  /* 0x2000000cff147230 */ /* 0x000fe40000004100 */
[C---:B------:R-:W-:Y:S01]  /*0e00*/  FMUL R16, R4.reuse, R27 ;  /* 0x0000001b04107220 */ /* 0x040fe20000400000 */
[----:B------:R-:W-:Y:S02]  /*0e10*/  HADD2.F32 R13, -RZ, R15.H1_H1 ;  /* 0x3000000fff0d7230 */ /* 0x000fe40000004100 */
[----:B------:R-:W-:Y:S01]  /*0e20*/  FMUL R10, R4, R11 ;  /* 0x0000000b040a7220 */ /* 0x000fe20000400000 */
[----:B------:R-:W-:Y:S02]  /*0e30*/  HADD2.F32 R12, -RZ, R14.H1_H1 ;  /* 0x3000000eff0c7230 */ /* 0x000fe40000004100 */
[----:B------:R-:W-:Y:S01]  /*0e40*/  FMUL R20, R20, R29 ;  /* 0x0000001d14147220 */ /* 0x000fe20000400000 */
[----:B------:R-:W-:-:S02]  /*0e50*/  HADD2.F32 R15, -RZ, R15.H0_H0 ;  /* 0x2000000fff0f7230 */ /* 0x000fc40000004100 */
[----:B------:R-:W-:Y:S01]  /*0e60*/  FMUL R10, R13, R10 ;  /* 0x0000000a0d0a7220 */ /* 0x000fe20000400000 */
[----:B------:R-:W-:Y:S02]  /*0e70*/  HADD2.F32 R14, -RZ, R14.H0_H0 ;  /* 0x2000000eff0e7230 */ /* 0x000fe40000004100 */
[----:B------:R-:W-:Y:S01]  /*0e80*/  FMUL R18, R18, R17 ;  /* 0x0000001112127220 */ /* 0x000fe20000400000 */
[----:B------:R-:W-:Y:S01]  /*0e90*/  FMUL R25, R12, R25 ;  /* 0x000000190c197220 */ /* 0x000fe20000400000 */
[----:B------:R-:W-:Y:S01]  /*0ea0*/  FMUL R15, R15, R16 ;  /* 0x000000100f0f7220 */ /* 0x000fe20000400000 */
[----:B-1----:R-:W-:-:S04]  /*0eb0*/  IMAD.WIDE R16, R0, 0x2, R8 ;  /* 0x0000000200107825 */ /* 0x002fc800078e0208 */
[----:B------:R-:W-:Y:S01]  /*0ec0*/  FMUL R14, R14, R23 ;  /* 0x000000170e0e7220 */ /* 0x000fe20000400000 */
[----:B------:R-:W-:Y:S02]  /*0ed0*/  F2FP.F16.F32.PACK_AB R12, R5, R20 ;  /* 0x00000014050c723e */ /* 0x000fe400000000ff */
[----:B------:R-:W-:Y:S02]  /*0ee0*/  CS2R R8, SRZ ;  /* 0x0000000000087805 */ /* 0x000fe4000001ff00 */
[----:B------:R-:W-:Y:S02]  /*0ef0*/  F2FP.F16.F32.PACK_AB R15, R10, R15 ;  /* 0x0000000f0a0f723e */ /* 0x000fe400000000ff */
[----:B------:R-:W-:Y:S02]  /*0f00*/  CS2R R10, SRZ ;  /* 0x00000000000a7805 */ /* 0x000fe4000001ff00 */
[----:B------:R-:W-:Y:S02]  /*0f10*/  F2FP.F16.F32.PACK_AB R13, R19, R18 ;  /* 0x00000012130d723e */ /* 0x000fe400000000ff */
[----:B------:R-:W-:-:S05]  /*0f20*/  F2FP.F16.F32.PACK_AB R14, R25, R14 ;  /* 0x0000000e190e723e */ /* 0x000fca00000000ff */
[----:B------:R1:W-:Y:S04]  /*0f30*/  @!P1 STG.E.128 desc[UR6][R16.64], R12 ;  /* 0x0000000c10009986 */ /* 0x0003e8000c101d06 */
[----:B------:R-:W2:Y:S04]  /*0f40*/  @!P1 LDG.E.EF.128 R8, desc[UR6][R6.64+0x1000] ;  /* 0x0010000606089981 */ /* 0x000ea8000c0e1d00 */
[----:B------:R3:W4:Y:S01]  /*0f50*/  LDG.E.EL.128 R20, desc[UR6][R2.64+0x1000] ;  /* 0x0010000602147981 */ /* 0x000722000c2e1d00 */
[----:B--2---:R-:W-:Y:S02]  /*0f60*/  HADD2.F32 R5, -RZ, R8.H0_H0 ;  /* 0x20000008ff057230 */ /* 0x004fe40000004100 */
[----:B------:R-:W-:-:S02]  /*0f70*/  HADD2.F32 R19, -RZ, R8.H1_H1 ;  /* 0x30000008ff137230 */ /* 0x000fc40000004100 */
[----:B------:R-:W-:Y:S02]  /*0f80*/  HADD2.F32 R25, -RZ, R9.H0_H0 ;  /* 0x20000009ff197230 */ /* 0x000fe40000004100 */
[----:B------:R-:W-:Y:S02]  /*0f90*/  HADD2.F32 R9, -RZ, R9.H1_H1 ;  /* 0x30000009ff097230 */ /* 0x000fe40000004100 */
[C---:B------:R-:W-:Y:S01]  /*0fa0*/  FMUL R0, R4.reuse, R19 ;  /* 0x0000001304007220 */ /* 0x040fe20000400000 */
[----:B------:R-:W-:Y:S02]  /*0fb0*/  HADD2.F32 R27, -RZ, R10.H0_H0 ;  /* 0x2000000aff1b7230 */ /* 0x000fe40000004100 */
[C---:B---3--:R-:W-:Y:S01]  /*0fc0*/  FMUL R3, R4.reuse, R25 ;  /* 0x0000001904037220 */ /* 0x048fe20000400000 */
[----:B------:R-:W-:Y:S02]  /*0fd0*/  HADD2.F32 R29, -RZ, R10.H1_H1 ;  /* 0x3000000aff1d7230 */ /* 0x000fe40000004100 */
[----:B------:R-:W-:Y:S01]  /*0fe0*/  FMUL R7, R4, R9 ;  /* 0x0000000904077220 */ /* 0x000fe20000400000 */
[----:B------:R-:W-:-:S02]  /*0ff0*/  HADD2.F32 R8, -RZ, R11.H0_H0 ;  /* 0x2000000bff087230 */ /* 0x000fc40000004100 */
[C---:B------:R-:W-:Y:S01]  /*1000*/  FMUL R2, R4.reuse, R27 ;  /* 0x0000001b04027220 */ /* 0x040fe20000400000 */
[----:B------:R-:W-:Y:S02]  /*1010*/  HADD2.F32 R10, -RZ, R11.H1_H1 ;  /* 0x3000000bff0a7230 */ /* 0x000fe40000004100 */
[C---:B------:R-:W-:Y:S01]  /*1020*/  FMUL R11, R4.reuse, R5 ;  /* 0x00000005040b7220 */ /* 0x040fe20000400000 */
[----:B----4-:R-:W-:Y:S02]  /*1030*/  HADD2.F32 R9, -RZ, R20.H1_H1 ;  /* 0x30000014ff097230 */ /* 0x010fe40000004100 */
[C---:B-1----:R-:W-:Y:S01]  /*1040*/  FMUL R14, R4.reuse, R8 ;  /* 0x00000008040e7220 */ /* 0x042fe20000400000 */
[----:B------:R-:W-:Y:S02]  /*1050*/  HADD2.F32 R8, -RZ, R21.H1_H1 ;  /* 0x30000015ff087230 */ /* 0x000fe40000004100 */
[----:B------:R-:W-:Y:S01]  /*1060*/  FMUL R5, R4, R10 ;  /* 0x0000000a04057220 */ /* 0x000fe20000400000 */
[----:B------:R-:W-:-:S02]  /*1070*/  HADD2.F32 R12, -RZ, R23.H1_H1 ;  /* 0x30000017ff0c7230 */ /* 0x000fc40000004100 */
[----:B------:R-:W-:Y:S01]  /*1080*/  FMUL R6, R4, R29 ;  /* 0x0000001d04067220 */ /* 0x000fe20000400000 */
[----:B------:R-:W-:Y:S02]  /*1090*/  HADD2.F32 R20, -RZ, R20.H0_H0 ;  /* 0x20000014ff147230 */ /* 0x000fe40000004100 */
[----:B------:R-:W-:Y:S01]  /*10a0*/  FMUL R8, R8, R7 ;  /* 0x0000000708087220 */ /* 0x000fe20000400000 */
[----:B------:R-:W-:Y:S02]  /*10b0*/  HADD2.F32 R10, -RZ, R21.H0_H0 ;  /* 0x20000015ff0a7230 */ /* 0x000fe40000004100 */
        /* <DEDUP_REMOVED lines=9> */
[----:B------:R-:W-:Y:S01]  /*1150*/  F2FP.F16.F32.PACK_AB R4, R9, R4 ;  /* 0x000000040904723e */ /* 0x000fe200000000ff */
[----:B------:R-:W-:Y:S01]  /*1160*/  FMUL R7, R23, R14 ;  /* 0x0000000e17077220 */ /* 0x000fe20000400000 */
[----:B------:R-:W-:Y:S02]  /*1170*/  F2FP.F16.F32.PACK_AB R5, R8, R3 ;  /* 0x000000030805723e */ /* 0x000fe400000000ff */
[----:B------:R-:W-:-:S02]  /*1180*/  F2FP.F16.F32.PACK_AB R6, R13, R2 ;  /* 0x000000020d06723e */ /* 0x000fc400000000ff */
[----:B------:R-:W-:Y:S01]  /*1190*/  F2FP.F16.F32.PACK_AB R7, R12, R7 ;  /* 0x000000070c07723e */ /* 0x000fe200000000ff */
[----:B------:R-:W-:Y:S06]  /*11a0*/  @P1 EXIT ;  /* 0x000000000000194d */ /* 0x000fec0003800000 */
[----:B------:R-:W-:Y:S01]  /*11b0*/  STG.E.128 desc[UR6][R16.64+0x1000], R4 ;  /* 0x0010000410007986 */ /* 0x000fe2000c101d06 */
[----:B------:R-:W-:Y:S05]  /*11c0*/  EXIT ;  /* 0x000000000000794d */ /* 0x000fea0003800000 */
.L_x_0:
[----:B------:R-:W-:-:S00]  /*11d0*/  BRA `(.L_x_0) ;  /* 0xfffffffc00fc7947 */ /* 0x000fc0000383ffff */
[----:B------:R-:W-:-:S00]  /*11e0*/  NOP ;  /* 0x0000000000007918 */ /* 0x000fc00000000000 */
        /* <DEDUP_REMOVED lines=9> */
.L_x_1:


//--------------------- .nv.global.init           --------------------------
	.section	.nv.global.init,"aw",@progbits
.nv.global.init:
	.type		_$_str,@object
	.size		_$_str,(.L_0 - _$_str)
_$_str:
        /*0000*/ 	.byte	0x5f, 0x5f, 0x43, 0x55, 0x44, 0x41, 0x5f, 0x46, 0x54, 0x5a, 0x00
.L_0:


//--------------------- .nv.shared.triton_red_fused__to_copy_add_mean_mul_pow_rsqrt_8 --------------------------
	.section	.nv.shared.triton_red_fused__to_copy_add_mean_mul_pow_rsqrt_8,"aw",@nobits
	.sectionflags	@""
	.align	16
	.zero		1024


//--------------------- .nv.constant0.triton_red_fused__to_copy_add_mean_mul_pow_rsqrt_8 --------------------------
	.section	.nv.constant0.triton_red_fused__to_copy_add_mean_mul_pow_rsqrt_8,"a",@progbits
	.sectionflags	@""
	.align	4
.nv.constant0.triton_red_fused__to_copy_add_mean_mul_pow_rsqrt_8:
	.zero		592
